//
// Generated by NVIDIA NVVM Compiler
//
// Compiler Build ID: CL-36424714
// Cuda compilation tools, release 13.0, V13.0.88
// Based on NVVM 20.0.0
//

.version 9.0
.target sm_100
.address_size 64

	// .globl	_Z10quickAbortPVb

.visible .entry _Z10quickAbortPVb(
	.param .u64 .ptr .align 1 _Z10quickAbortPVb_param_0
)
{
	.reg .pred 	%p<2>;
	.reg .b16 	%rs<3>;
	.reg .b64 	%rd<3>;

	ld.param.u64 	%rd2, [_Z10quickAbortPVb_param_0];
	cvta.to.global.u64 	%rd1, %rd2;
	ld.volatile.global.u8 	%rs1, [%rd1];
	setp.ne.s16 	%p1, %rs1, 0;
	@%p1 bra 	$L__BB0_2;
	mov.b16 	%rs2, 1;
	st.volatile.global.u8 	[%rd1], %rs2;
$L__BB0_2:
	ret;

}


// ===== COMPILED SASS (sm_100) =====

	.target	sm_100

	.elftype	@"ET_EXEC"


//--------------------- .note.nv.tkinfo           --------------------------
	.section	.note.nv.tkinfo,"",@"SHT_NOTE"
	.sectionflags	@"SHF_NOTE_NV_TKINFO"
	.tkinfo
        /*0018*/ 	.word	0x00000002
        /*0030*/ 	.string	""
        /*0030*/ 	.string	"ptxas"
        /*0030*/ 	.string	"Cuda compilation tools, release 13.0, V13.0.88"
        /*0030*/ 	.string	"Build cuda_13.0.r13.0/compiler.36424714_0"
        /*0030*/ 	.string	"-arch sm_100 -m 64 "



//--------------------- .note.nv.cuinfo           --------------------------
	.section	.note.nv.cuinfo,"",@"SHT_NOTE"
	.sectionflags	@"SHF_NOTE_NV_CUINFO"
        /*0018*/ 	.short	0x0002
        /*001a*/ 	.short	0x0064
        /*001c*/ 	.short	0x0082
	.zero		2


//--------------------- .nv.info                  --------------------------
	.section	.nv.info,"",@"SHT_CUDA_INFO"
	.align	4


	//----- nvinfo : EIATTR_REGCOUNT
	.align		4
        /*0000*/ 	.byte	0x04, 0x2f
        /*0002*/ 	.short	(.L_1 - .L_0)
	.align		4
.L_0:
        /*0004*/ 	.word	index@(_Z10quickAbortPVb)
        /*0008*/ 	.word	0x00000006


	//----- nvinfo : EIATTR_FRAME_SIZE
	.align		4
.L_1:
        /*000c*/ 	.byte	0x04, 0x11
        /*000e*/ 	.short	(.L_3 - .L_2)
	.align		4
.L_2:
        /*0010*/ 	.word	index@(_Z10quickAbortPVb)
        /*0014*/ 	.word	0x00000000


	//----- nvinfo : EIATTR_MIN_STACK_SIZE
	.align		4
.L_3:
        /*0018*/ 	.byte	0x04, 0x12
        /*001a*/ 	.short	(.L_5 - .L_4)
	.align		4
.L_4:
        /*001c*/ 	.word	index@(_Z10quickAbortPVb)
        /*0020*/ 	.word	0x00000000
.L_5:


//--------------------- .nv.compat                --------------------------
	.section	.nv.compat,"",@"SHT_CUDA_COMPAT_INFO"
	.align	4
        /*0000*/ 	.byte	0x02, 0x09, 0x00, 0x00, 0x02, 0x02, 0x01, 0x00, 0x02, 0x05, 0x05, 0x00, 0x03, 0x07, 0x01, 0x01
        /*0010*/ 	.byte	0x02, 0x03, 0x00, 0x00, 0x02, 0x06, 0x01, 0x00, 0x04, 0x0b, 0x08, 0x00, 0x09, 0x00, 0x00, 0x00
        /*0020*/ 	.byte	0x00, 0x00, 0x00, 0x00


//--------------------- .nv.info._Z10quickAbortPVb --------------------------
	.section	.nv.info._Z10quickAbortPVb,"",@"SHT_CUDA_INFO"
	.sectionflags	@""
	.align	4


	//----- nvinfo : EIATTR_CUDA_API_VERSION
	.align		4
        /*0000*/ 	.byte	0x04, 0x37
        /*0002*/ 	.short	(.L_7 - .L_6)
.L_6:
        /*0004*/ 	.word	0x00000082


	//----- nvinfo : EIATTR_KPARAM_INFO
	.align		4
.L_7:
        /*0008*/ 	.byte	0x04, 0x17
        /*000a*/ 	.short	(.L_9 - .L_8)
.L_8:
        /*000c*/ 	.word	0x00000000
        /*0010*/ 	.short	0x0000
        /*0012*/ 	.short	0x0000
        /*0014*/ 	.byte	0x00, 0xf5, 0x21, 0x00


	//----- nvinfo : EIATTR_SPARSE_MMA_MASK
	.align		4
.L_9:
        /*0018*/ 	.byte	0x03, 0x50
        /*001a*/ 	.short	0x0000


	//----- nvinfo : EIATTR_MAXREG_COUNT
	.align		4
        /*001c*/ 	.byte	0x03, 0x1b
        /*001e*/ 	.short	0x00ff


	//----- nvinfo : EIATTR_MERCURY_ISA_VERSION
	.align		4
        /*0020*/ 	.byte	0x03, 0x5f
        /*0022*/ 	.short	0x0101


	//----- nvinfo : EIATTR_VRC_CTA_INIT_COUNT
	.align		4
        /*0024*/ 	.byte	0x02, 0x4a
	.zero		1
	.zero		1


	//----- nvinfo : EIATTR_EXIT_INSTR_OFFSETS
	.align		4
        /*0028*/ 	.byte	0x04, 0x1c
        /*002a*/ 	.short	(.L_11 - .L_10)


	//   ....[0]....
.L_10:
        /*002c*/ 	.word	0x00000050


	//   ....[1]....
        /*0030*/ 	.word	0x00000080


	//----- nvinfo : EIATTR_CBANK_PARAM_SIZE
	.align		4
.L_11:
        /*0034*/ 	.byte	0x03, 0x19
        /*0036*/ 	.short	0x0008


	//----- nvinfo : EIATTR_PARAM_CBANK
	.align		4
        /*0038*/ 	.byte	0x04, 0x0a
        /*003a*/ 	.short	(.L_13 - .L_12)
	.align		4
.L_12:
        /*003c*/ 	.word	index@(.nv.constant0._Z10quickAbortPVb)
        /*0040*/ 	.short	0x0380
        /*0042*/ 	.short	0x0008


	//----- nvinfo : EIATTR_SW_WAR
	.align		4
.L_13:
        /*0044*/ 	.byte	0x04, 0x36
        /*0046*/ 	.short	(.L_15 - .L_14)
.L_14:
        /*0048*/ 	.word	0x00000008
.L_15:


//--------------------- .nv.callgraph             --------------------------
	.section	.nv.callgraph,"",@"SHT_CUDA_CALLGRAPH"
	.align	4
	.sectionentsize	8
	.align		4
        /*0000*/ 	.word	0x00000000
	.align		4
        /*0004*/ 	.word	0xffffffff
	.align		4
        /*0008*/ 	.word	0x00000000
	.align		4
        /*000c*/ 	.word	0xfffffffe
	.align		4
        /*0010*/ 	.word	0x00000000
	.align		4
        /*0014*/ 	.word	0xfffffffd
	.align		4
        /*0018*/ 	.word	0x00000000
	.align		4
        /*001c*/ 	.word	0xfffffffc


//--------------------- .text._Z10quickAbortPVb   --------------------------
	.section	.text._Z10quickAbortPVb,"ax",@progbits
	.align	128
        .global         _Z10quickAbortPVb
        .type           _Z10quickAbortPVb,@function
        .size           _Z10quickAbortPVb,(.L_x_1 - _Z10quickAbortPVb)
        .other          _Z10quickAbortPVb,@"STO_CUDA_ENTRY STV_DEFAULT"
_Z10quickAbortPVb:
.text._Z10quickAbortPVb:
[----:B------:R-:W-:Y:S08]  /*0000*/  LDC R1, c[0x0][0x37c] ;  /* 0x0000df00ff017b82 */ /* 0x000ff00000000800 */
[----:B------:R-:W0:Y:S01]  /*0010*/  LDC.64 R2, c[0x0][0x380] ;  /* 0x0000e000ff027b82 */ /* 0x000e220000000a00 */
[----:B------:R-:W0:Y:S02]  /*0020*/  LDCU.64 UR4, c[0x0][0x358] ;  /* 0x00006b00ff0477ac */ /* 0x000e240008000a00 */
[----:B0-----:R-:W2:Y:S02]  /*0030*/  LDG.E.U8.STRONG.SYS R0, desc[UR4][R2.64] ;  /* 0x0000000402007981 */ /* 0x001ea4000c1f5100 */
[----:B--2---:R-:W-:-:S13]  /*0040*/  ISETP.NE.AND P0, PT, R0, RZ, PT ;  /* 0x000000ff0000720c */ /* 0x004fda0003f05270 */
[----:B------:R-:W-:Y:S05]  /*0050*/  @P0 EXIT ;  /* 0x000000000000094d */ /* 0x000fea0003800000 */
[----:B------:R-:W-:-:S05]  /*0060*/  HFMA2 R0, -RZ, RZ, 0, 5.9604644775390625e-08 ;  /* 0x00000001ff007431 */ /* 0x000fca00000001ff */
[----:B------:R-:W-:Y:S01]  /*0070*/  STG.E.U8.STRONG.SYS desc[UR4][R2.64], R0 ;  /* 0x0000000002007986 */ /* 0x000fe2000c115104 */
[----:B------:R-:W-:Y:S05]  /*0080*/  EXIT ;  /* 0x000000000000794d */ /* 0x000fea0003800000 */
.L_x_0:
[----:B------:R-:W-:-:S00]  /*0090*/  BRA `(.L_x_0) ;  /* 0xfffffffc00fc7947 */ /* 0x000fc0000383ffff */
[----:B------:R-:W-:-:S00]  /*00a0*/  NOP ;  /* 0x0000000000007918 */ /* 0x000fc00000000000 */
        /* <DEDUP_REMOVED lines=13> */
.L_x_1:


//--------------------- .nv.shared.reserved.0     --------------------------
	.section	.nv.shared.reserved.0,"aw",@nobits
	.weak		__nv_reservedSMEM_offset_0_alias
	.size		__nv_reservedSMEM_offset_0_alias, 0, 64
	.other		__nv_reservedSMEM_offset_0_alias,@"STO_CUDA_RESERVED_SHARED STV_DEFAULT"
__nv_reservedSMEM_offset_0_alias:
	.zero		0
	.zero		64


//--------------------- .nv.constant0._Z10quickAbortPVb --------------------------
	.section	.nv.constant0._Z10quickAbortPVb,"a",@progbits
	.sectionflags	@""
	.align	4
.nv.constant0._Z10quickAbortPVb:
	.zero		904


//--------------------- SYMBOLS --------------------------

	.type		.nv.reservedSmem.offset0,@object
	.size		.nv.reservedSmem.offset0,0x4
